//
// Generated by NVIDIA NVVM Compiler
//
// Compiler Build ID: CL-36424714
// Cuda compilation tools, release 13.0, V13.0.88
// Based on NVVM 20.0.0
//

.version 9.0
.target sm_100
.address_size 64

	// .globl	_Z13myFirstKernelv
.extern .func  (.param .b32 func_retval0) vprintf
(
	.param .b64 vprintf_param_0,
	.param .b64 vprintf_param_1
)
;
.global .align 1 .b8 $str[39] = {66, 108, 111, 99, 107, 32, 37, 100, 44, 32, 84, 104, 114, 101, 97, 100, 32, 37, 100, 44, 32, 71, 108, 111, 98, 97, 108, 32, 84, 104, 114, 101, 97, 100, 32, 37, 100, 10};

.visible .entry _Z13myFirstKernelv()
{
	.local .align 8 .b8 	__local_depot0[16];
	.reg .b64 	%SP;
	.reg .b64 	%SPL;
	.reg .b32 	%r<7>;
	.reg .b64 	%rd<5>;

	mov.u64 	%SPL, __local_depot0;
	cvta.local.u64 	%SP, %SPL;
	add.u64 	%rd1, %SP, 0;
	add.u64 	%rd2, %SPL, 0;
	mov.u32 	%r1, %ctaid.x;
	mov.u32 	%r2, %tid.x;
	mov.u32 	%r3, %ntid.x;
	mad.lo.s32 	%r4, %r1, %r3, %r2;
	st.local.v2.u32 	[%rd2], {%r1, %r2};
	st.local.u32 	[%rd2+8], %r4;
	mov.u64 	%rd3, $str;
	cvta.global.u64 	%rd4, %rd3;
	{ // callseq 0, 0
	.param .b64 param0;
	st.param.b64 	[param0], %rd4;
	.param .b64 param1;
	st.param.b64 	[param1], %rd1;
	.param .b32 retval0;
	call.uni (retval0), 
	vprintf, 
	(
	param0, 
	param1
	);
	ld.param.b32 	%r5, [retval0];
	} // callseq 0
	ret;

}


// ===== COMPILED SASS (sm_100) =====

	.target	sm_100

	.elftype	@"ET_EXEC"


//--------------------- .note.nv.tkinfo           --------------------------
	.section	.note.nv.tkinfo,"",@"SHT_NOTE"
	.sectionflags	@"SHF_NOTE_NV_TKINFO"
	.tkinfo
        /*0018*/ 	.word	0x00000002
        /*0030*/ 	.string	""
        /*0030*/ 	.string	"ptxas"
        /*0030*/ 	.string	"Cuda compilation tools, release 13.0, V13.0.88"
        /*0030*/ 	.string	"Build cuda_13.0.r13.0/compiler.36424714_0"
        /*0030*/ 	.string	"-arch sm_100 -m 64 "



//--------------------- .note.nv.cuinfo           --------------------------
	.section	.note.nv.cuinfo,"",@"SHT_NOTE"
	.sectionflags	@"SHF_NOTE_NV_CUINFO"
        /*0018*/ 	.short	0x0002
        /*001a*/ 	.short	0x0064
        /*001c*/ 	.short	0x0082
	.zero		2


//--------------------- .nv.info                  --------------------------
	.section	.nv.info,"",@"SHT_CUDA_INFO"
	.align	4


	//----- nvinfo : EIATTR_REGCOUNT
	.align		4
        /*0000*/ 	.byte	0x04, 0x2f
        /*0002*/ 	.short	(.L_2 - .L_1)
	.align		4
.L_1:
        /*0004*/ 	.word	index@(_Z13myFirstKernelv)
        /*0008*/ 	.word	0x00000018


	//----- nvinfo : EIATTR_FRAME_SIZE
	.align		4
.L_2:
        /*000c*/ 	.byte	0x04, 0x11
        /*000e*/ 	.short	(.L_4 - .L_3)
	.align		4
.L_3:
        /*0010*/ 	.word	index@(_Z13myFirstKernelv)
        /*0014*/ 	.word	0x00000010


	//----- nvinfo : EIATTR_MIN_STACK_SIZE
	.align		4
.L_4:
        /*0018*/ 	.byte	0x04, 0x12
        /*001a*/ 	.short	(.L_6 - .L_5)
	.align		4
.L_5:
        /*001c*/ 	.word	index@(_Z13myFirstKernelv)
        /*0020*/ 	.word	0x00000010
.L_6:


//--------------------- .nv.compat                --------------------------
	.section	.nv.compat,"",@"SHT_CUDA_COMPAT_INFO"
	.align	4
        /*0000*/ 	.byte	0x02, 0x09, 0x00, 0x00, 0x02, 0x02, 0x01, 0x00, 0x02, 0x05, 0x05, 0x00, 0x03, 0x07, 0x01, 0x01
        /*0010*/ 	.byte	0x02, 0x03, 0x00, 0x00, 0x02, 0x06, 0x01, 0x00, 0x04, 0x0b, 0x08, 0x00, 0x09, 0x00, 0x00, 0x00
        /*0020*/ 	.byte	0x00, 0x00, 0x00, 0x00


//--------------------- .nv.info._Z13myFirstKernelv --------------------------
	.section	.nv.info._Z13myFirstKernelv,"",@"SHT_CUDA_INFO"
	.sectionflags	@""
	.align	4


	//----- nvinfo : EIATTR_CUDA_API_VERSION
	.align		4
        /*0000*/ 	.byte	0x04, 0x37
        /*0002*/ 	.short	(.L_8 - .L_7)
.L_7:
        /*0004*/ 	.word	0x00000082


	//----- nvinfo : EIATTR_SPARSE_MMA_MASK
	.align		4
.L_8:
        /*0008*/ 	.byte	0x03, 0x50
        /*000a*/ 	.short	0x0000


	//----- nvinfo : EIATTR_MAXREG_COUNT
	.align		4
        /*000c*/ 	.byte	0x03, 0x1b
        /*000e*/ 	.short	0x00ff


	//----- nvinfo : EIATTR_EXTERNS
	.align		4
        /*0010*/ 	.byte	0x04, 0x0f
        /*0012*/ 	.short	(.L_10 - .L_9)


	//   ....[0]....
	.align		4
.L_9:
        /*0014*/ 	.word	index@(vprintf)


	//----- nvinfo : EIATTR_MERCURY_ISA_VERSION
	.align		4
.L_10:
        /*0018*/ 	.byte	0x03, 0x5f
        /*001a*/ 	.short	0x0101


	//----- nvinfo : EIATTR_VRC_CTA_INIT_COUNT
	.align		4
        /*001c*/ 	.byte	0x02, 0x4a
	.zero		1
	.zero		1


	//----- nvinfo : EIATTR_SYSCALL_OFFSETS
	.align		4
        /*0020*/ 	.byte	0x04, 0x46
        /*0022*/ 	.short	(.L_12 - .L_11)


	//   ....[0]....
.L_11:
        /*0024*/ 	.word	0x00000120


	//----- nvinfo : EIATTR_EXIT_INSTR_OFFSETS
	.align		4
.L_12:
        /*0028*/ 	.byte	0x04, 0x1c
        /*002a*/ 	.short	(.L_14 - .L_13)


	//   ....[0]....
.L_13:
        /*002c*/ 	.word	0x00000130


	//----- nvinfo : EIATTR_SW_WAR
	.align		4
.L_14:
        /*0030*/ 	.byte	0x04, 0x36
        /*0032*/ 	.short	(.L_16 - .L_15)
.L_15:
        /*0034*/ 	.word	0x00000008
.L_16:


//--------------------- .nv.callgraph             --------------------------
	.section	.nv.callgraph,"",@"SHT_CUDA_CALLGRAPH"
	.align	4
	.sectionentsize	8
	.align		4
        /*0000*/ 	.word	0x00000000
	.align		4
        /*0004*/ 	.word	0xffffffff
	.align		4
        /*0008*/ 	.word	index@(_Z13myFirstKernelv)
	.align		4
        /*000c*/ 	.word	index@(vprintf)
	.align		4
        /*0010*/ 	.word	0x00000000
	.align		4
        /*0014*/ 	.word	0xfffffffe
	.align		4
        /*0018*/ 	.word	0x00000000
	.align		4
        /*001c*/ 	.word	0xfffffffd
	.align		4
        /*0020*/ 	.word	0x00000000
	.align		4
        /*0024*/ 	.word	0xfffffffc


//--------------------- .nv.constant4             --------------------------
	.section	.nv.constant4,"a",@progbits
	.align	8
	.align		8
.nv.constant4:
        /*0000*/ 	.dword	vprintf
	.align		8
        /*0008*/ 	.dword	$str


//--------------------- .text._Z13myFirstKernelv  --------------------------
	.section	.text._Z13myFirstKernelv,"ax",@progbits
	.align	128
        .global         _Z13myFirstKernelv
        .type           _Z13myFirstKernelv,@function
        .size           _Z13myFirstKernelv,(.L_x_2 - _Z13myFirstKernelv)
        .other          _Z13myFirstKernelv,@"STO_CUDA_ENTRY STV_DEFAULT"
_Z13myFirstKernelv:
.text._Z13myFirstKernelv:
[----:B------:R-:W0:Y:S01]  /*0000*/  LDC R1, c[0x0][0x37c] ;  /* 0x0000df00ff017b82 */ /* 0x000e220000000800 */
[----:B------:R-:W1:Y:S01]  /*0010*/  S2R R8, SR_CTAID.X ;  /* 0x0000000000087919 */ /* 0x000e620000002500 */
[----:B------:R-:W2:Y:S01]  /*0020*/  LDCU UR5, c[0x0][0x2fc] ;  /* 0x00005f80ff0577ac */ /* 0x000ea20008000800 */
[----:B------:R-:W-:Y:S01]  /*0030*/  MOV R2, 0x0 ;  /* 0x0000000000027802 */ /* 0x000fe20000000f00 */
[----:B0-----:R-:W-:Y:S01]  /*0040*/  VIADD R1, R1, 0xfffffff0 ;  /* 0xfffffff001017836 */ /* 0x001fe20000000000 */
[----:B------:R-:W1:Y:S01]  /*0050*/  S2R R9, SR_TID.X ;  /* 0x0000000000097919 */ /* 0x000e620000002100 */
[----:B------:R-:W1:Y:S03]  /*0060*/  LDCU UR6, c[0x0][0x360] ;  /* 0x00006c00ff0677ac */ /* 0x000e660008000800 */
[----:B------:R-:W0:Y:S01]  /*0070*/  LDC.64 R2, c[0x4][R2] ;  /* 0x0100000002027b82 */ /* 0x000e220000000a00 */
[----:B------:R-:W3:Y:S02]  /*0080*/  LDCU UR4, c[0x0][0x2f8] ;  /* 0x00005f00ff0477ac */ /* 0x000ee40008000800 */
[----:B---3--:R-:W-:-:S05]  /*0090*/  IADD3 R6, P0, PT, R1, UR4, RZ ;  /* 0x0000000401067c10 */ /* 0x008fca000ff1e0ff */
[----:B--2---:R-:W-:Y:S02]  /*00a0*/  IMAD.X R7, RZ, RZ, UR5, P0 ;  /* 0x00000005ff077e24 */ /* 0x004fe400080e06ff */
[----:B-1----:R-:W-:Y:S01]  /*00b0*/  IMAD R0, R8, UR6, R9 ;  /* 0x0000000608007c24 */ /* 0x002fe2000f8e0209 */
[----:B------:R1:W-:Y:S01]  /*00c0*/  STL.64 [R1], R8 ;  /* 0x0000000801007387 */ /* 0x0003e20000100a00 */
[----:B------:R-:W2:Y:S03]  /*00d0*/  LDCU.64 UR6, c[0x4][0x8] ;  /* 0x01000100ff0677ac */ /* 0x000ea60008000a00 */
[----:B------:R1:W-:Y:S01]  /*00e0*/  STL [R1+0x8], R0 ;  /* 0x0000080001007387 */ /* 0x0003e20000100800 */
[----:B--2---:R-:W-:Y:S01]  /*00f0*/  IMAD.U32 R4, RZ, RZ, UR6 ;  /* 0x00000006ff047e24 */ /* 0x004fe2000f8e00ff */
[----:B01----:R-:W-:-:S07]  /*0100*/  MOV R5, UR7 ;  /* 0x0000000700057c02 */ /* 0x003fce0008000f00 */
[----:B------:R-:W-:-:S07]  /*0110*/  LEPC R20, `(.L_x_0) ;  /* 0x000000001014794e */ /* 0x000fce0000000000 */
[----:B------:R-:W-:Y:S05]  /*0120*/  CALL.ABS.NOINC R2 ;  /* 0x0000000002007343 */ /* 0x000fea0003c00000 */
.L_x_0:
[----:B------:R-:W-:Y:S05]  /*0130*/  EXIT ;  /* 0x000000000000794d */ /* 0x000fea0003800000 */
.L_x_1:
[----:B------:R-:W-:-:S00]  /*0140*/  BRA `(.L_x_1) ;  /* 0xfffffffc00fc7947 */ /* 0x000fc0000383ffff */
[----:B------:R-:W-:-:S00]  /*0150*/  NOP ;  /* 0x0000000000007918 */ /* 0x000fc00000000000 */
        /* <DEDUP_REMOVED lines=10> */
.L_x_2:


//--------------------- .nv.global.init           --------------------------
	.section	.nv.global.init,"aw",@progbits
.nv.global.init:
	.type		$str,@object
	.size		$str,(.L_0 - $str)
$str:
        /*0000*/ 	.byte	0x42, 0x6c, 0x6f, 0x63, 0x6b, 0x20, 0x25, 0x64, 0x2c, 0x20, 0x54, 0x68, 0x72, 0x65, 0x61, 0x64
        /*0010*/ 	.byte	0x20, 0x25, 0x64, 0x2c, 0x20, 0x47, 0x6c, 0x6f, 0x62, 0x61, 0x6c, 0x20, 0x54, 0x68, 0x72, 0x65
        /*0020*/ 	.byte	0x61, 0x64, 0x20, 0x25, 0x64, 0x0a, 0x00
.L_0:


//--------------------- .nv.shared.reserved.0     --------------------------
	.section	.nv.shared.reserved.0,"aw",@nobits
	.weak		__nv_reservedSMEM_offset_0_alias
	.size		__nv_reservedSMEM_offset_0_alias, 0, 64
	.other		__nv_reservedSMEM_offset_0_alias,@"STO_CUDA_RESERVED_SHARED STV_DEFAULT"
__nv_reservedSMEM_offset_0_alias:
	.zero		0
	.zero		64


//--------------------- .nv.constant0._Z13myFirstKernelv --------------------------
	.section	.nv.constant0._Z13myFirstKernelv,"a",@progbits
	.sectionflags	@""
	.align	4
.nv.constant0._Z13myFirstKernelv:
	.zero		896


//--------------------- SYMBOLS --------------------------

	.type		.nv.reservedSmem.offset0,@object
	.size		.nv.reservedSmem.offset0,0x4
	.type		vprintf,@function
